//
// Generated by NVIDIA NVVM Compiler
//
// Compiler Build ID: CL-36424714
// Cuda compilation tools, release 13.0, V13.0.88
// Based on NVVM 20.0.0
//

.version 9.0
.target sm_100
.address_size 64

	// .globl	_Z6forcesPdS_S_S_
.const .align 8 .f64 rcoffsConst;
.const .align 8 .f64 sideConst;
.const .align 8 .f64 sidehConst;
.const .align 4 .u32 npartConst;
// _ZZ6forcesPdS_S_S_E10epotShared has been demoted
// _ZZ6forcesPdS_S_S_E9virShared has been demoted

.visible .entry _Z6forcesPdS_S_S_(
	.param .u64 .ptr .align 1 _Z6forcesPdS_S_S__param_0,
	.param .u64 .ptr .align 1 _Z6forcesPdS_S_S__param_1,
	.param .u64 .ptr .align 1 _Z6forcesPdS_S_S__param_2,
	.param .u64 .ptr .align 1 _Z6forcesPdS_S_S__param_3
)
{
	.reg .pred 	%p<17>;
	.reg .b32 	%r<32>;
	.reg .b64 	%rd<27>;
	.reg .b64 	%fd<121>;
	// demoted variable
	.shared .align 8 .b8 _ZZ6forcesPdS_S_S_E10epotShared[8192];
	// demoted variable
	.shared .align 8 .b8 _ZZ6forcesPdS_S_S_E9virShared[8192];
	ld.param.u64 	%rd9, [_Z6forcesPdS_S_S__param_0];
	cvta.to.global.u64 	%rd1, %rd9;
	mov.u32 	%r1, %tid.x;
	shl.b32 	%r19, %r1, 3;
	mov.u32 	%r20, _ZZ6forcesPdS_S_S_E10epotShared;
	add.s32 	%r2, %r20, %r19;
	mov.b64 	%rd10, 0;
	st.shared.u64 	[%r2], %rd10;
	mov.u32 	%r21, _ZZ6forcesPdS_S_S_E9virShared;
	add.s32 	%r3, %r21, %r19;
	st.shared.u64 	[%r3], %rd10;
	mov.u32 	%r4, %ctaid.x;
	mov.u32 	%r31, %ntid.x;
	mad.lo.s32 	%r6, %r4, %r31, %r1;
	ld.const.u32 	%r7, [npartConst];
	setp.ge.s32 	%p1, %r6, %r7;
	@%p1 bra 	$L__BB0_8;
	mul.lo.s32 	%r28, %r6, 3;
	mul.lo.s32 	%r9, %r7, 3;
	ld.const.f64 	%fd1, [sidehConst];
	neg.f64 	%fd2, %fd1;
$L__BB0_2:
	ld.param.u64 	%rd23, [_Z6forcesPdS_S_S__param_1];
	cvta.to.global.u64 	%rd11, %rd23;
	mul.wide.s32 	%rd12, %r28, 8;
	add.s64 	%rd2, %rd11, %rd12;
	add.s64 	%rd3, %rd2, 8;
	add.s64 	%rd4, %rd2, 16;
	add.s32 	%r30, %r28, 3;
	setp.ge.s32 	%p2, %r30, %r9;
	mov.f64 	%fd115, 0d0000000000000000;
	mov.f64 	%fd116, %fd115;
	mov.f64 	%fd117, %fd115;
	@%p2 bra 	$L__BB0_7;
	ld.global.f64 	%fd3, [%rd2];
	ld.global.f64 	%fd4, [%rd3];
	ld.global.f64 	%fd5, [%rd4];
	mov.f64 	%fd117, 0d0000000000000000;
	mov.u32 	%r29, %r28;
	mov.f64 	%fd116, %fd117;
	mov.f64 	%fd115, %fd117;
$L__BB0_4:
	ld.param.u64 	%rd24, [_Z6forcesPdS_S_S__param_1];
	mul.wide.s32 	%rd5, %r30, 8;
	cvta.to.global.u64 	%rd13, %rd24;
	add.s64 	%rd14, %rd13, %rd5;
	ld.global.f64 	%fd24, [%rd14];
	sub.f64 	%fd25, %fd3, %fd24;
	ld.global.f64 	%fd26, [%rd14+8];
	sub.f64 	%fd27, %fd4, %fd26;
	ld.global.f64 	%fd28, [%rd14+16];
	sub.f64 	%fd29, %fd5, %fd28;
	setp.lt.f64 	%p3, %fd25, %fd2;
	ld.const.f64 	%fd30, [sideConst];
	add.f64 	%fd31, %fd25, %fd30;
	selp.f64 	%fd32, %fd31, %fd25, %p3;
	setp.gt.f64 	%p4, %fd32, %fd1;
	sub.f64 	%fd33, %fd32, %fd30;
	selp.f64 	%fd9, %fd33, %fd32, %p4;
	setp.lt.f64 	%p5, %fd27, %fd2;
	add.f64 	%fd34, %fd27, %fd30;
	selp.f64 	%fd35, %fd34, %fd27, %p5;
	setp.gt.f64 	%p6, %fd35, %fd1;
	sub.f64 	%fd36, %fd35, %fd30;
	selp.f64 	%fd10, %fd36, %fd35, %p6;
	setp.lt.f64 	%p7, %fd29, %fd2;
	add.f64 	%fd37, %fd29, %fd30;
	selp.f64 	%fd38, %fd37, %fd29, %p7;
	setp.gt.f64 	%p8, %fd38, %fd1;
	sub.f64 	%fd39, %fd38, %fd30;
	selp.f64 	%fd11, %fd39, %fd38, %p8;
	mul.f64 	%fd40, %fd10, %fd10;
	fma.rn.f64 	%fd41, %fd9, %fd9, %fd40;
	fma.rn.f64 	%fd12, %fd11, %fd11, %fd41;
	ld.const.f64 	%fd42, [rcoffsConst];
	setp.gtu.f64 	%p9, %fd12, %fd42;
	@%p9 bra 	$L__BB0_6;
	add.s64 	%rd15, %rd1, %rd5;
	rcp.rn.f64 	%fd43, %fd12;
	mul.f64 	%fd44, %fd43, %fd43;
	mul.f64 	%fd45, %fd43, %fd44;
	mul.f64 	%fd46, %fd44, %fd44;
	mul.f64 	%fd47, %fd44, %fd46;
	sub.f64 	%fd48, %fd47, %fd45;
	ld.shared.f64 	%fd49, [%r2];
	add.f64 	%fd50, %fd48, %fd49;
	st.shared.f64 	[%r2], %fd50;
	mul.f64 	%fd51, %fd46, 0dBFE0000000000000;
	fma.rn.f64 	%fd52, %fd43, %fd47, %fd51;
	mul.f64 	%fd53, %fd12, %fd52;
	ld.shared.f64 	%fd54, [%r3];
	sub.f64 	%fd55, %fd54, %fd53;
	st.shared.f64 	[%r3], %fd55;
	mul.f64 	%fd56, %fd9, %fd52;
	add.f64 	%fd115, %fd115, %fd56;
	mul.f64 	%fd57, %fd10, %fd52;
	add.f64 	%fd116, %fd116, %fd57;
	mul.f64 	%fd58, %fd11, %fd52;
	add.f64 	%fd117, %fd117, %fd58;
	neg.f64 	%fd59, %fd56;
	atom.global.add.f64 	%fd60, [%rd15], %fd59;
	neg.f64 	%fd61, %fd57;
	atom.global.add.f64 	%fd62, [%rd15+8], %fd61;
	neg.f64 	%fd63, %fd58;
	atom.global.add.f64 	%fd64, [%rd15+16], %fd63;
$L__BB0_6:
	add.s32 	%r30, %r30, 3;
	add.s32 	%r15, %r29, 3;
	add.s32 	%r22, %r29, 6;
	setp.lt.s32 	%p10, %r22, %r9;
	mov.u32 	%r29, %r15;
	@%p10 bra 	$L__BB0_4;
$L__BB0_7:
	mul.wide.s32 	%rd16, %r28, 8;
	add.s64 	%rd17, %rd1, %rd16;
	atom.global.add.f64 	%fd65, [%rd17], %fd115;
	atom.global.add.f64 	%fd66, [%rd17+8], %fd116;
	atom.global.add.f64 	%fd67, [%rd17+16], %fd117;
	mov.u32 	%r23, %nctaid.x;
	mul.lo.s32 	%r24, %r31, %r23;
	mad.lo.s32 	%r28, %r24, 3, %r28;
	setp.lt.s32 	%p11, %r28, %r9;
	@%p11 bra 	$L__BB0_2;
$L__BB0_8:
	bar.sync 	0;
	setp.lt.u32 	%p12, %r31, 66;
	@%p12 bra 	$L__BB0_12;
$L__BB0_9:
	shr.u32 	%r18, %r31, 1;
	setp.ge.u32 	%p13, %r1, %r18;
	@%p13 bra 	$L__BB0_11;
	shl.b32 	%r25, %r18, 3;
	add.s32 	%r26, %r2, %r25;
	ld.shared.f64 	%fd68, [%r26];
	ld.shared.f64 	%fd69, [%r2];
	add.f64 	%fd70, %fd68, %fd69;
	st.shared.f64 	[%r2], %fd70;
	add.s32 	%r27, %r3, %r25;
	ld.shared.f64 	%fd71, [%r27];
	ld.shared.f64 	%fd72, [%r3];
	add.f64 	%fd73, %fd71, %fd72;
	st.shared.f64 	[%r3], %fd73;
$L__BB0_11:
	bar.sync 	0;
	setp.gt.u32 	%p14, %r31, 131;
	mov.u32 	%r31, %r18;
	@%p14 bra 	$L__BB0_9;
$L__BB0_12:
	setp.gt.u32 	%p15, %r1, 31;
	@%p15 bra 	$L__BB0_14;
	ld.volatile.shared.f64 	%fd74, [%r2+256];
	ld.volatile.shared.f64 	%fd75, [%r2];
	add.f64 	%fd76, %fd74, %fd75;
	st.volatile.shared.f64 	[%r2], %fd76;
	ld.volatile.shared.f64 	%fd77, [%r2+128];
	ld.volatile.shared.f64 	%fd78, [%r2];
	add.f64 	%fd79, %fd77, %fd78;
	st.volatile.shared.f64 	[%r2], %fd79;
	ld.volatile.shared.f64 	%fd80, [%r2+64];
	ld.volatile.shared.f64 	%fd81, [%r2];
	add.f64 	%fd82, %fd80, %fd81;
	st.volatile.shared.f64 	[%r2], %fd82;
	ld.volatile.shared.f64 	%fd83, [%r2+32];
	ld.volatile.shared.f64 	%fd84, [%r2];
	add.f64 	%fd85, %fd83, %fd84;
	st.volatile.shared.f64 	[%r2], %fd85;
	ld.volatile.shared.f64 	%fd86, [%r2+16];
	ld.volatile.shared.f64 	%fd87, [%r2];
	add.f64 	%fd88, %fd86, %fd87;
	st.volatile.shared.f64 	[%r2], %fd88;
	ld.volatile.shared.f64 	%fd89, [%r2+8];
	ld.volatile.shared.f64 	%fd90, [%r2];
	add.f64 	%fd91, %fd89, %fd90;
	st.volatile.shared.f64 	[%r2], %fd91;
	ld.volatile.shared.f64 	%fd92, [%r3+256];
	ld.volatile.shared.f64 	%fd93, [%r3];
	add.f64 	%fd94, %fd92, %fd93;
	st.volatile.shared.f64 	[%r3], %fd94;
	ld.volatile.shared.f64 	%fd95, [%r3+128];
	ld.volatile.shared.f64 	%fd96, [%r3];
	add.f64 	%fd97, %fd95, %fd96;
	st.volatile.shared.f64 	[%r3], %fd97;
	ld.volatile.shared.f64 	%fd98, [%r3+64];
	ld.volatile.shared.f64 	%fd99, [%r3];
	add.f64 	%fd100, %fd98, %fd99;
	st.volatile.shared.f64 	[%r3], %fd100;
	ld.volatile.shared.f64 	%fd101, [%r3+32];
	ld.volatile.shared.f64 	%fd102, [%r3];
	add.f64 	%fd103, %fd101, %fd102;
	st.volatile.shared.f64 	[%r3], %fd103;
	ld.volatile.shared.f64 	%fd104, [%r3+16];
	ld.volatile.shared.f64 	%fd105, [%r3];
	add.f64 	%fd106, %fd104, %fd105;
	st.volatile.shared.f64 	[%r3], %fd106;
	ld.volatile.shared.f64 	%fd107, [%r3+8];
	ld.volatile.shared.f64 	%fd108, [%r3];
	add.f64 	%fd109, %fd107, %fd108;
	st.volatile.shared.f64 	[%r3], %fd109;
$L__BB0_14:
	bar.sync 	0;
	setp.ne.s32 	%p16, %r1, 0;
	@%p16 bra 	$L__BB0_16;
	ld.param.u64 	%rd26, [_Z6forcesPdS_S_S__param_3];
	ld.param.u64 	%rd25, [_Z6forcesPdS_S_S__param_2];
	ld.shared.f64 	%fd110, [_ZZ6forcesPdS_S_S_E10epotShared];
	cvta.to.global.u64 	%rd18, %rd25;
	mul.wide.u32 	%rd19, %r4, 8;
	add.s64 	%rd20, %rd18, %rd19;
	st.global.f64 	[%rd20], %fd110;
	ld.shared.f64 	%fd111, [_ZZ6forcesPdS_S_S_E9virShared];
	cvta.to.global.u64 	%rd21, %rd26;
	add.s64 	%rd22, %rd21, %rd19;
	st.global.f64 	[%rd22], %fd111;
$L__BB0_16:
	ret;

}


// ===== COMPILED SASS (sm_100) =====

	.target	sm_100

	.elftype	@"ET_EXEC"


//--------------------- .note.nv.tkinfo           --------------------------
	.section	.note.nv.tkinfo,"",@"SHT_NOTE"
	.sectionflags	@"SHF_NOTE_NV_TKINFO"
	.tkinfo
        /*0018*/ 	.word	0x00000002
        /*0030*/ 	.string	""
        /*0030*/ 	.string	"ptxas"
        /*0030*/ 	.string	"Cuda compilation tools, release 13.0, V13.0.88"
        /*0030*/ 	.string	"Build cuda_13.0.r13.0/compiler.36424714_0"
        /*0030*/ 	.string	"-arch sm_100 -m 64 "



//--------------------- .note.nv.cuinfo           --------------------------
	.section	.note.nv.cuinfo,"",@"SHT_NOTE"
	.sectionflags	@"SHF_NOTE_NV_CUINFO"
        /*0018*/ 	.short	0x0002
        /*001a*/ 	.short	0x0064
        /*001c*/ 	.short	0x0082
	.zero		2


//--------------------- .nv.info                  --------------------------
	.section	.nv.info,"",@"SHT_CUDA_INFO"
	.align	4


	//----- nvinfo : EIATTR_REGCOUNT
	.align		4
        /*0000*/ 	.byte	0x04, 0x2f
        /*0002*/ 	.short	(.L_5 - .L_4)
	.align		4
.L_4:
        /*0004*/ 	.word	index@(_Z6forcesPdS_S_S_)
        /*0008*/ 	.word	0x00000030


	//----- nvinfo : EIATTR_FRAME_SIZE
	.align		4
.L_5:
        /*000c*/ 	.byte	0x04, 0x11
        /*000e*/ 	.short	(.L_7 - .L_6)
	.align		4
.L_6:
        /*0010*/ 	.word	index@($__internal_0_$__cuda_sm20_dblrcp_rn_slowpath_v3)
        /*0014*/ 	.word	0x00000000


	//----- nvinfo : EIATTR_FRAME_SIZE
	.align		4
.L_7:
        /*0018*/ 	.byte	0x04, 0x11
        /*001a*/ 	.short	(.L_9 - .L_8)
	.align		4
.L_8:
        /*001c*/ 	.word	index@(_Z6forcesPdS_S_S_)
        /*0020*/ 	.word	0x00000000


	//----- nvinfo : EIATTR_MIN_STACK_SIZE
	.align		4
.L_9:
        /*0024*/ 	.byte	0x04, 0x12
        /*0026*/ 	.short	(.L_11 - .L_10)
	.align		4
.L_10:
        /*0028*/ 	.word	index@(_Z6forcesPdS_S_S_)
        /*002c*/ 	.word	0x00000000
.L_11:


//--------------------- .nv.compat                --------------------------
	.section	.nv.compat,"",@"SHT_CUDA_COMPAT_INFO"
	.align	4
        /*0000*/ 	.byte	0x02, 0x09, 0x00, 0x00, 0x02, 0x02, 0x01, 0x00, 0x02, 0x05, 0x05, 0x00, 0x03, 0x07, 0x01, 0x01
        /*0010*/ 	.byte	0x02, 0x03, 0x00, 0x00, 0x02, 0x06, 0x01, 0x00, 0x04, 0x0b, 0x08, 0x00, 0x01, 0x00, 0x00, 0x00
        /*0020*/ 	.byte	0x00, 0x00, 0x00, 0x00


//--------------------- .nv.info._Z6forcesPdS_S_S_ --------------------------
	.section	.nv.info._Z6forcesPdS_S_S_,"",@"SHT_CUDA_INFO"
	.sectionflags	@""
	.align	4


	//----- nvinfo : EIATTR_CUDA_API_VERSION
	.align		4
        /*0000*/ 	.byte	0x04, 0x37
        /*0002*/ 	.short	(.L_13 - .L_12)
.L_12:
        /*0004*/ 	.word	0x00000082


	//----- nvinfo : EIATTR_KPARAM_INFO
	.align		4
.L_13:
        /*0008*/ 	.byte	0x04, 0x17
        /*000a*/ 	.short	(.L_15 - .L_14)
.L_14:
        /*000c*/ 	.word	0x00000000
        /*0010*/ 	.short	0x0003
        /*0012*/ 	.short	0x0018
        /*0014*/ 	.byte	0x00, 0xf5, 0x21, 0x00


	//----- nvinfo : EIATTR_KPARAM_INFO
	.align		4
.L_15:
        /*0018*/ 	.byte	0x04, 0x17
        /*001a*/ 	.short	(.L_17 - .L_16)
.L_16:
        /*001c*/ 	.word	0x00000000
        /*0020*/ 	.short	0x0002
        /*0022*/ 	.short	0x0010
        /*0024*/ 	.byte	0x00, 0xf5, 0x21, 0x00


	//----- nvinfo : EIATTR_KPARAM_INFO
	.align		4
.L_17:
        /*0028*/ 	.byte	0x04, 0x17
        /*002a*/ 	.short	(.L_19 - .L_18)
.L_18:
        /*002c*/ 	.word	0x00000000
        /*0030*/ 	.short	0x0001
        /*0032*/ 	.short	0x0008
        /*0034*/ 	.byte	0x00, 0xf5, 0x21, 0x00


	//----- nvinfo : EIATTR_KPARAM_INFO
	.align		4
.L_19:
        /*0038*/ 	.byte	0x04, 0x17
        /*003a*/ 	.short	(.L_21 - .L_20)
.L_20:
        /*003c*/ 	.word	0x00000000
        /*0040*/ 	.short	0x0000
        /*0042*/ 	.short	0x0000
        /*0044*/ 	.byte	0x00, 0xf5, 0x21, 0x00


	//----- nvinfo : EIATTR_SPARSE_MMA_MASK
	.align		4
.L_21:
        /*0048*/ 	.byte	0x03, 0x50
        /*004a*/ 	.short	0x0000


	//----- nvinfo : EIATTR_MAXREG_COUNT
	.align		4
        /*004c*/ 	.byte	0x03, 0x1b
        /*004e*/ 	.short	0x00ff


	//----- nvinfo : EIATTR_NUM_BARRIERS
	.align		4
        /*0050*/ 	.byte	0x02, 0x4c
        /*0052*/ 	.byte	0x01
	.zero		1


	//----- nvinfo : EIATTR_MERCURY_ISA_VERSION
	.align		4
        /*0054*/ 	.byte	0x03, 0x5f
        /*0056*/ 	.short	0x0101


	//----- nvinfo : EIATTR_VRC_CTA_INIT_COUNT
	.align		4
        /*0058*/ 	.byte	0x02, 0x4a
	.zero		1
	.zero		1


	//----- nvinfo : EIATTR_EXIT_INSTR_OFFSETS
	.align		4
        /*005c*/ 	.byte	0x04, 0x1c
        /*005e*/ 	.short	(.L_23 - .L_22)


	//   ....[0]....
.L_22:
        /*0060*/ 	.word	0x00000d70


	//   ....[1]....
        /*0064*/ 	.word	0x00000e30


	//----- nvinfo : EIATTR_CRS_STACK_SIZE
	.align		4
.L_23:
        /*0068*/ 	.byte	0x04, 0x1e
        /*006a*/ 	.short	(.L_25 - .L_24)
.L_24:
        /*006c*/ 	.word	0x00000000


	//----- nvinfo : EIATTR_CBANK_PARAM_SIZE
	.align		4
.L_25:
        /*0070*/ 	.byte	0x03, 0x19
        /*0072*/ 	.short	0x0020


	//----- nvinfo : EIATTR_PARAM_CBANK
	.align		4
        /*0074*/ 	.byte	0x04, 0x0a
        /*0076*/ 	.short	(.L_27 - .L_26)
	.align		4
.L_26:
        /*0078*/ 	.word	index@(.nv.constant0._Z6forcesPdS_S_S_)
        /*007c*/ 	.short	0x0380
        /*007e*/ 	.short	0x0020


	//----- nvinfo : EIATTR_SW_WAR
	.align		4
.L_27:
        /*0080*/ 	.byte	0x04, 0x36
        /*0082*/ 	.short	(.L_29 - .L_28)
.L_28:
        /*0084*/ 	.word	0x00000008
.L_29:


//--------------------- .nv.callgraph             --------------------------
	.section	.nv.callgraph,"",@"SHT_CUDA_CALLGRAPH"
	.align	4
	.sectionentsize	8
	.align		4
        /*0000*/ 	.word	0x00000000
	.align		4
        /*0004*/ 	.word	0xffffffff
	.align		4
        /*0008*/ 	.word	0x00000000
	.align		4
        /*000c*/ 	.word	0xfffffffe
	.align		4
        /*0010*/ 	.word	0x00000000
	.align		4
        /*0014*/ 	.word	0xfffffffd
	.align		4
        /*0018*/ 	.word	0x00000000
	.align		4
        /*001c*/ 	.word	0xfffffffc


//--------------------- .nv.constant3             --------------------------
	.section	.nv.constant3,"a",@progbits
	.align	8
.nv.constant3:
	.type		rcoffsConst,@object
	.size		rcoffsConst,(sideConst - rcoffsConst)
rcoffsConst:
	.zero		8
	.type		sideConst,@object
	.size		sideConst,(sidehConst - sideConst)
sideConst:
	.zero		8
	.type		sidehConst,@object
	.size		sidehConst,(npartConst - sidehConst)
sidehConst:
	.zero		8
	.type		npartConst,@object
	.size		npartConst,(.L_3 - npartConst)
npartConst:
	.zero		4
.L_3:


//--------------------- .text._Z6forcesPdS_S_S_   --------------------------
	.section	.text._Z6forcesPdS_S_S_,"ax",@progbits
	.align	128
        .global         _Z6forcesPdS_S_S_
        .type           _Z6forcesPdS_S_S_,@function
        .size           _Z6forcesPdS_S_S_,(.L_x_20 - _Z6forcesPdS_S_S_)
        .other          _Z6forcesPdS_S_S_,@"STO_CUDA_ENTRY STV_DEFAULT"
_Z6forcesPdS_S_S_:
.text._Z6forcesPdS_S_S_:
[----:B------:R-:W-:Y:S01]  /*0000*/  LDC R1, c[0x0][0x37c] ;  /* 0x0000df00ff017b82 */ /* 0x000fe20000000800 */
[----:B------:R-:W0:Y:S07]  /*0010*/  S2R R3, SR_TID.X ;  /* 0x0000000000037919 */ /* 0x000e2e0000002100 */
[----:B------:R-:W1:Y:S01]  /*0020*/  S2UR UR6, SR_CgaCtaId ;  /* 0x00000000000679c3 */ /* 0x000e620000008800 */
[----:B------:R-:W2:Y:S01]  /*0030*/  LDCU UR8, c[0x0][0x360] ;  /* 0x00006c00ff0877ac */ /* 0x000ea20008000800 */
[----:B------:R-:W3:Y:S01]  /*0040*/  S2R R44, SR_CTAID.X ;  /* 0x00000000002c7919 */ /* 0x000ee20000002500 */
[----:B------:R-:W-:Y:S01]  /*0050*/  UMOV UR4, 0x400 ;  /* 0x0000040000047882 */ /* 0x000fe20000000000 */
[----:B------:R-:W4:Y:S04]  /*0060*/  LDCU.64 UR10, c[0x3][0x10] ;  /* 0x00c00200ff0a77ac */ /* 0x000f280008000a00 */
[----:B------:R-:W5:Y:S01]  /*0070*/  LDC R7, c[0x3][0x18] ;  /* 0x00c00600ff077b82 */ /* 0x000f620000000800 */
[----:B------:R-:W-:Y:S01]  /*0080*/  UIADD3 UR5, UPT, UPT, UR4, 0x2000, URZ ;  /* 0x0000200004057890 */ /* 0x000fe2000fffe0ff */
[----:B------:R-:W0:Y:S01]  /*0090*/  LDCU.128 UR12, c[0x3][URZ] ;  /* 0x00c00000ff0c77ac */ /* 0x000e220008000c00 */
[----:B--2---:R-:W-:Y:S01]  /*00a0*/  IMAD.U32 R5, RZ, RZ, UR8 ;  /* 0x00000008ff057e24 */ /* 0x004fe2000f8e00ff */
[----:B-1----:R-:W-:-:S02]  /*00b0*/  ULEA UR4, UR6, UR4, 0x18 ;  /* 0x0000000406047291 */ /* 0x002fc4000f8ec0ff */
[----:B------:R-:W-:Y:S01]  /*00c0*/  ULEA UR5, UR6, UR5, 0x18 ;  /* 0x0000000506057291 */ /* 0x000fe2000f8ec0ff */
[----:B------:R-:W1:Y:S03]  /*00d0*/  LDCU.64 UR6, c[0x0][0x358] ;  /* 0x00006b00ff0677ac */ /* 0x000e660008000a00 */
[C---:B0-----:R-:W-:Y:S02]  /*00e0*/  LEA R41, R3.reuse, UR4, 0x3 ;  /* 0x0000000403297c11 */ /* 0x041fe4000f8e18ff */
[----:B------:R-:W-:Y:S01]  /*00f0*/  LEA R40, R3, UR5, 0x3 ;  /* 0x0000000503287c11 */ /* 0x000fe2000f8e18ff */
[----:B---3--:R-:W-:Y:S02]  /*0100*/  IMAD R4, R44, UR8, R3 ;  /* 0x000000082c047c24 */ /* 0x008fe4000f8e0203 */
[----:B------:R0:W-:Y:S04]  /*0110*/  STS.64 [R41], RZ ;  /* 0x000000ff29007388 */ /* 0x0001e80000000a00 */
[----:B------:R0:W-:Y:S01]  /*0120*/  STS.64 [R40], RZ ;  /* 0x000000ff28007388 */ /* 0x0001e20000000a00 */
[----:B-----5:R-:W-:-:S13]  /*0130*/  ISETP.GE.AND P0, PT, R4, R7, PT ;  /* 0x000000070400720c */ /* 0x020fda0003f06270 */
[----:B01--4-:R-:W-:Y:S05]  /*0140*/  @P0 BRA `(.L_x_0) ;  /* 0x0000000400d00947 */ /* 0x013fea0003800000 */
[----:B------:R-:W-:Y:S02]  /*0150*/  IMAD R4, R4, 0x3, RZ ;  /* 0x0000000304047824 */ /* 0x000fe400078e02ff */
[----:B------:R-:W-:-:S07]  /*0160*/  IMAD R3, R7, 0x3, RZ ;  /* 0x0000000307037824 */ /* 0x000fce00078e02ff */
.L_x_8:
[----:B------:R-:W-:Y:S01]  /*0170*/  VIADD R2, R4, 0x3 ;  /* 0x0000000304027836 */ /* 0x000fe20000000000 */
[----:B------:R-:W-:Y:S05]  /*0180*/  YIELD ;  /* 0x0000000000007946 */ /* 0x000fea0003800000 */
[----:B------:R-:W-:Y:S01]  /*0190*/  ISETP.GE.AND P0, PT, R2, R3, PT ;  /* 0x000000030200720c */ /* 0x000fe20003f06270 */
[----:B------:R-:W-:Y:S01]  /*01a0*/  BSSY B0, `(.L_x_1) ;  /* 0x0000064000007945 */ /* 0x000fe20003800000 */
[----:B-1----:R-:W-:Y:S02]  /*01b0*/  CS2R R6, SRZ ;  /* 0x0000000000067805 */ /* 0x002fe4000001ff00 */
[----:B------:R-:W-:-:S02]  /*01c0*/  CS2R R8, SRZ ;  /* 0x0000000000087805 */ /* 0x000fc4000001ff00 */
[----:B------:R-:W-:-:S07]  /*01d0*/  CS2R R10, SRZ ;  /* 0x00000000000a7805 */ /* 0x000fce000001ff00 */
[----:B0-----:R-:W-:Y:S05]  /*01e0*/  @P0 BRA `(.L_x_2) ;  /* 0x00000004007c0947 */ /* 0x001fea0003800000 */
[----:B------:R-:W0:Y:S02]  /*01f0*/  LDC.64 R6, c[0x0][0x388] ;  /* 0x0000e200ff067b82 */ /* 0x000e240000000a00 */
[----:B0-----:R-:W-:-:S05]  /*0200*/  IMAD.WIDE R18, R4, 0x8, R6 ;  /* 0x0000000804127825 */ /* 0x001fca00078e0206 */
[----:B------:R0:W5:Y:S04]  /*0210*/  LDG.E.64 R12, desc[UR6][R18.64] ;  /* 0x00000006120c7981 */ /* 0x000168000c1e1b00 */
[----:B------:R0:W5:Y:S04]  /*0220*/  LDG.E.64 R14, desc[UR6][R18.64+0x8] ;  /* 0x00000806120e7981 */ /* 0x000168000c1e1b00 */
[----:B------:R0:W5:Y:S01]  /*0230*/  LDG.E.64 R16, desc[UR6][R18.64+0x10] ;  /* 0x0000100612107981 */ /* 0x000162000c1e1b00 */
[----:B------:R-:W-:Y:S01]  /*0240*/  IMAD.MOV.U32 R0, RZ, RZ, R4 ;  /* 0x000000ffff007224 */ /* 0x000fe200078e0004 */
[----:B------:R-:W-:-:S02]  /*0250*/  CS2R R10, SRZ ;  /* 0x00000000000a7805 */ /* 0x000fc4000001ff00 */
[----:B------:R-:W-:Y:S02]  /*0260*/  CS2R R8, SRZ ;  /* 0x0000000000087805 */ /* 0x000fe4000001ff00 */
[----:B------:R-:W-:-:S07]  /*0270*/  CS2R R6, SRZ ;  /* 0x0000000000067805 */ /* 0x000fce000001ff00 */
.L_x_7:
[----:B0-----:R-:W1:Y:S02]  /*0280*/  LDC.64 R24, c[0x0][0x388] ;  /* 0x0000e200ff187b82 */ /* 0x001e640000000a00 */
[----:B-1----:R-:W-:-:S05]  /*0290*/  IMAD.WIDE R24, R2, 0x8, R24 ;  /* 0x0000000802187825 */ /* 0x002fca00078e0218 */
[----:B0-----:R-:W2:Y:S04]  /*02a0*/  LDG.E.64 R18, desc[UR6][R24.64+0x8] ;  /* 0x0000080618127981 */ /* 0x001ea8000c1e1b00 */
[----:B------:R-:W3:Y:S04]  /*02b0*/  LDG.E.64 R22, desc[UR6][R24.64] ;  /* 0x0000000618167981 */ /* 0x000ee8000c1e1b00 */
[----:B------:R-:W4:Y:S01]  /*02c0*/  LDG.E.64 R26, desc[UR6][R24.64+0x10] ;  /* 0x00001006181a7981 */ /* 0x000f22000c1e1b00 */
[----:B------:R-:W-:Y:S05]  /*02d0*/  YIELD ;  /* 0x0000000000007946 */ /* 0x000fea0003800000 */
[----:B------:R-:W-:Y:S01]  /*02e0*/  BSSY.RECONVERGENT B1, `(.L_x_3) ;  /* 0x000004a000017945 */ /* 0x000fe20003800200 */
[----:B--2--5:R-:W-:-:S02]  /*02f0*/  DADD R20, R14, -R18 ;  /* 0x000000000e147229 */ /* 0x024fc40000000812 */
[----:B---3--:R-:W-:-:S06]  /*0300*/  DADD R22, R12, -R22 ;  /* 0x000000000c167229 */ /* 0x008fcc0000000816 */
[C---:B------:R-:W-:Y:S02]  /*0310*/  DADD R28, R20.reuse, UR14 ;  /* 0x0000000e141c7e29 */ /* 0x040fe40008000000 */
[----:B------:R-:W-:Y:S02]  /*0320*/  DSETP.GEU.AND P0, PT, R20, -UR10, PT ;  /* 0x8000000a14007e2a */ /* 0x000fe4000bf0e000 */
[----:B----4-:R-:W-:Y:S02]  /*0330*/  DADD R18, R16, -R26 ;  /* 0x0000000010127229 */ /* 0x010fe4000000081a */
[C---:B------:R-:W-:Y:S02]  /*0340*/  DADD R26, R22.reuse, UR14 ;  /* 0x0000000e161a7e29 */ /* 0x040fe40008000000 */
[----:B------:R-:W-:Y:S02]  /*0350*/  DSETP.GEU.AND P1, PT, R22, -UR10, PT ;  /* 0x8000000a16007e2a */ /* 0x000fe4000bf2e000 */
[----:B------:R-:W-:-:S02]  /*0360*/  FSEL R20, R28, R20, !P0 ;  /* 0x000000141c147208 */ /* 0x000fc40004000000 */
[----:B------:R-:W-:Y:S01]  /*0370*/  FSEL R21, R29, R21, !P0 ;  /* 0x000000151d157208 */ /* 0x000fe20004000000 */
[C---:B------:R-:W-:Y:S02]  /*0380*/  DADD R28, R18.reuse, UR14 ;  /* 0x0000000e121c7e29 */ /* 0x040fe40008000000 */
[----:B------:R-:W-:Y:S01]  /*0390*/  DSETP.GEU.AND P0, PT, R18, -UR10, PT ;  /* 0x8000000a12007e2a */ /* 0x000fe2000bf0e000 */
[----:B------:R-:W-:Y:S02]  /*03a0*/  FSEL R22, R26, R22, !P1 ;  /* 0x000000161a167208 */ /* 0x000fe40004800000 */
[C---:B------:R-:W-:Y:S01]  /*03b0*/  DADD R24, R20.reuse, -UR14 ;  /* 0x8000000e14187e29 */ /* 0x040fe20008000000 */
[----:B------:R-:W-:Y:S01]  /*03c0*/  FSEL R23, R27, R23, !P1 ;  /* 0x000000171b177208 */ /* 0x000fe20004800000 */
[----:B------:R-:W-:-:S03]  /*03d0*/  DSETP.GT.AND P1, PT, R20, UR10, PT ;  /* 0x0000000a14007e2a */ /* 0x000fc6000bf24000 */
[----:B------:R-:W-:Y:S02]  /*03e0*/  FSEL R18, R28, R18, !P0 ;  /* 0x000000121c127208 */ /* 0x000fe40004000000 */
[C---:B------:R-:W-:Y:S01]  /*03f0*/  DADD R26, R22.reuse, -UR14 ;  /* 0x8000000e161a7e29 */ /* 0x040fe20008000000 */
[----:B------:R-:W-:Y:S01]  /*0400*/  FSEL R19, R29, R19, !P0 ;  /* 0x000000131d137208 */ /* 0x000fe20004000000 */
[----:B------:R-:W-:Y:S01]  /*0410*/  DSETP.GT.AND P0, PT, R22, UR10, PT ;  /* 0x0000000a16007e2a */ /* 0x000fe2000bf04000 */
[----:B------:R-:W-:Y:S02]  /*0420*/  FSEL R32, R24, R20, P1 ;  /* 0x0000001418207208 */ /* 0x000fe40000800000 */
[----:B------:R-:W-:Y:S02]  /*0430*/  FSEL R33, R25, R21, P1 ;  /* 0x0000001519217208 */ /* 0x000fe40000800000 */
[----:B------:R-:W-:-:S03]  /*0440*/  DADD R20, R18, -UR14 ;  /* 0x8000000e12147e29 */ /* 0x000fc60008000000 */
[----:B------:R-:W-:Y:S01]  /*0450*/  FSEL R30, R26, R22, P0 ;  /* 0x000000161a1e7208 */ /* 0x000fe20000000000 */
[----:B------:R-:W-:Y:S01]  /*0460*/  DMUL R24, R32, R32 ;  /* 0x0000002020187228 */ /* 0x000fe20000000000 */
[----:B------:R-:W-:Y:S01]  /*0470*/  FSEL R31, R27, R23, P0 ;  /* 0x000000171b1f7208 */ /* 0x000fe20000000000 */
[----:B------:R-:W-:-:S06]  /*0480*/  DSETP.GT.AND P0, PT, R18, UR10, PT ;  /* 0x0000000a12007e2a */ /* 0x000fcc000bf04000 */
[----:B------:R-:W-:Y:S01]  /*0490*/  DFMA R24, R30, R30, R24 ;  /* 0x0000001e1e18722b */ /* 0x000fe20000000018 */
[----:B------:R-:W-:Y:S02]  /*04a0*/  FSEL R34, R20, R18, P0 ;  /* 0x0000001214227208 */ /* 0x000fe40000000000 */
[----:B------:R-:W-:-:S06]  /*04b0*/  FSEL R35, R21, R19, P0 ;  /* 0x0000001315237208 */ /* 0x000fcc0000000000 */
[----:B------:R-:W-:-:S08]  /*04c0*/  DFMA R18, R34, R34, R24 ;  /* 0x000000222212722b */ /* 0x000fd00000000018 */
[----:B------:R-:W-:-:S14]  /*04d0*/  DSETP.GTU.AND P0, PT, R18, UR12, PT ;  /* 0x0000000c12007e2a */ /* 0x000fdc000bf0c000 */
[----:B------:R-:W-:Y:S05]  /*04e0*/  @P0 BRA `(.L_x_4) ;  /* 0x0000000000a40947 */ /* 0x000fea0003800000 */
[----:B------:R-:W0:Y:S01]  /*04f0*/  MUFU.RCP64H R21, R19 ;  /* 0x0000001300157308 */ /* 0x000e220000001800 */
[----:B------:R-:W-:Y:S01]  /*0500*/  VIADD R20, R19, 0x300402 ;  /* 0x0030040213147836 */ /* 0x000fe20000000000 */
[----:B------:R-:W-:Y:S04]  /*0510*/  BSSY.RECONVERGENT B2, `(.L_x_5) ;  /* 0x000000e000027945 */ /* 0x000fe80003800200 */
[----:B------:R-:W-:Y:S01]  /*0520*/  FSETP.GEU.AND P0, PT, |R20|, 5.8789094863358348022e-39, PT ;  /* 0x004004021400780b */ /* 0x000fe20003f0e200 */
[----:B0-----:R-:W-:-:S08]  /*0530*/  DFMA R22, -R18, R20, 1 ;  /* 0x3ff000001216742b */ /* 0x001fd00000000114 */
[----:B------:R-:W-:Y:S02]  /*0540*/  DFMA R24, R22, R22, R22 ;  /* 0x000000161618722b */ /* 0x000fe40000000016 */
[----:B------:R-:W0:Y:S06]  /*0550*/  LDC.64 R22, c[0x0][0x380] ;  /* 0x0000e000ff167b82 */ /* 0x000e2c0000000a00 */
[----:B------:R-:W-:-:S08]  /*0560*/  DFMA R24, R20, R24, R20 ;  /* 0x000000181418722b */ /* 0x000fd00000000014 */
[----:B------:R-:W-:-:S08]  /*0570*/  DFMA R26, -R18, R24, 1 ;  /* 0x3ff00000121a742b */ /* 0x000fd00000000118 */
[----:B------:R-:W-:Y:S01]  /*0580*/  DFMA R20, R24, R26, R24 ;  /* 0x0000001a1814722b */ /* 0x000fe20000000018 */
[----:B0-----:R-:W-:Y:S01]  /*0590*/  IMAD.WIDE R22, R2, 0x8, R22 ;  /* 0x0000000802167825 */ /* 0x001fe200078e0216 */
[----:B------:R-:W-:Y:S09]  /*05a0*/  @P0 BRA `(.L_x_6) ;  /* 0x0000000000100947 */ /* 0x000ff20003800000 */
[----:B------:R-:W-:Y:S02]  /*05b0*/  LOP3.LUT R24, R19, 0x7fffffff, RZ, 0xc0, !PT ;  /* 0x7fffffff13187812 */ /* 0x000fe400078ec0ff */
[----:B------:R-:W-:-:S03]  /*05c0*/  MOV R28, 0x5f0 ;  /* 0x000005f0001c7802 */ /* 0x000fc60000000f00 */
[----:B------:R-:W-:-:S07]  /*05d0*/  VIADD R24, R24, 0xfff00000 ;  /* 0xfff0000018187836 */ /* 0x000fce0000000000 */
[----:B------:R-:W-:Y:S05]  /*05e0*/  CALL.REL.NOINC `($__internal_0_$__cuda_sm20_dblrcp_rn_slowpath_v3) ;  /* 0x0000000800147944 */ /* 0x000fea0003c00000 */
.L_x_6:
[----:B------:R-:W-:Y:S05]  /*05f0*/  BSYNC.RECONVERGENT B2 ;  /* 0x0000000000027941 */ /* 0x000fea0003800200 */
.L_x_5:
[----:B------:R-:W-:-:S08]  /*0600*/  DMUL R24, R20, R20 ;  /* 0x0000001414187228 */ /* 0x000fd00000000000 */
[----:B------:R-:W-:-:S08]  /*0610*/  DMUL R28, R24, R24 ;  /* 0x00000018181c7228 */ /* 0x000fd00000000000 */
[----:B------:R-:W-:Y:S02]  /*0620*/  DMUL R26, R24, R28 ;  /* 0x0000001c181a7228 */ /* 0x000fe40000000000 */
[----:B------:R-:W-:-:S08]  /*0630*/  DMUL R28, R28, -0.5 ;  /* 0xbfe000001c1c7828 */ /* 0x000fd00000000000 */
[----:B------:R-:W-:-:S08]  /*0640*/  DFMA R28, R26, R20, R28 ;  /* 0x000000141a1c722b */ /* 0x000fd0000000001c */
[-C--:B------:R-:W-:Y:S02]  /*0650*/  DMUL R30, R30, R28.reuse ;  /* 0x0000001c1e1e7228 */ /* 0x080fe40000000000 */
[-C--:B------:R-:W-:Y:S02]  /*0660*/  DMUL R32, R32, R28.reuse ;  /* 0x0000001c20207228 */ /* 0x080fe40000000000 */
[----:B------:R-:W-:-:S04]  /*0670*/  DMUL R34, R34, R28 ;  /* 0x0000001c22227228 */ /* 0x000fc80000000000 */
[----:B------:R-:W-:Y:S02]  /*0680*/  DADD R42, -RZ, -R30 ;  /* 0x00000000ff2a7229 */ /* 0x000fe4000000091e */
[----:B------:R-:W-:Y:S02]  /*0690*/  DADD R36, -RZ, -R32 ;  /* 0x00000000ff247229 */ /* 0x000fe40000000920 */
[----:B------:R-:W-:-:S03]  /*06a0*/  DADD R38, -RZ, -R34 ;  /* 0x00000000ff267229 */ /* 0x000fc60000000922 */
[----:B------:R-:W-:Y:S04]  /*06b0*/  REDG.E.ADD.F64.RN.STRONG.GPU desc[UR6][R22.64], R42 ;  /* 0x0000002a160079a6 */ /* 0x000fe8000c12ff06 */
[----:B------:R-:W-:Y:S04]  /*06c0*/  REDG.E.ADD.F64.RN.STRONG.GPU desc[UR6][R22.64+0x8], R36 ;  /* 0x00000824160079a6 */ /* 0x000fe8000c12ff06 */
[----:B------:R-:W-:Y:S01]  /*06d0*/  REDG.E.ADD.F64.RN.STRONG.GPU desc[UR6][R22.64+0x10], R38 ;  /* 0x00001026160079a6 */ /* 0x000fe2000c12ff06 */
[----:B------:R-:W-:Y:S02]  /*06e0*/  DFMA R20, R24, -R20, R26 ;  /* 0x800000141814722b */ /* 0x000fe4000000001a */
[----:B------:R-:W-:Y:S01]  /*06f0*/  DADD R6, R6, R30 ;  /* 0x0000000006067229 */ /* 0x000fe2000000001e */
[----:B------:R-:W0:Y:S01]  /*0700*/  LDS.64 R36, [R41] ;  /* 0x0000000029247984 */ /* 0x000e220000000a00 */
[----:B------:R-:W-:-:S02]  /*0710*/  DADD R8, R8, R32 ;  /* 0x0000000008087229 */ /* 0x000fc40000000020 */
[----:B------:R-:W-:Y:S02]  /*0720*/  DADD R10, R10, R34 ;  /* 0x000000000a0a7229 */ /* 0x000fe40000000022 */
[----:B0-----:R-:W-:-:S07]  /*0730*/  DADD R20, R20, R36 ;  /* 0x0000000014147229 */ /* 0x001fce0000000024 */
[----:B------:R-:W-:Y:S04]  /*0740*/  STS.64 [R41], R20 ;  /* 0x0000001429007388 */ /* 0x000fe80000000a00 */
[----:B------:R-:W0:Y:S02]  /*0750*/  LDS.64 R24, [R40] ;  /* 0x0000000028187984 */ /* 0x000e240000000a00 */
[----:B0-----:R-:W-:-:S07]  /*0760*/  DFMA R24, -R18, R28, R24 ;  /* 0x0000001c1218722b */ /* 0x001fce0000000118 */
[----:B------:R0:W-:Y:S04]  /*0770*/  STS.64 [R40], R24 ;  /* 0x0000001828007388 */ /* 0x0001e80000000a00 */
.L_x_4:
[----:B------:R-:W-:Y:S05]  /*0780*/  BSYNC.RECONVERGENT B1 ;  /* 0x0000000000017941 */ /* 0x000fea0003800200 */
.L_x_3:
[C---:B------:R-:W-:Y:S02]  /*0790*/  VIADD R18, R0.reuse, 0x6 ;  /* 0x0000000600127836 */ /* 0x040fe40000000000 */
[----:B------:R-:W-:Y:S02]  /*07a0*/  VIADD R0, R0, 0x3 ;  /* 0x0000000300007836 */ /* 0x000fe40000000000 */
[----:B------:R-:W-:Y:S01]  /*07b0*/  VIADD R2, R2, 0x3 ;  /* 0x0000000302027836 */ /* 0x000fe20000000000 */
[----:B------:R-:W-:-:S13]  /*07c0*/  ISETP.GE.AND P0, PT, R18, R3, PT ;  /* 0x000000031200720c */ /* 0x000fda0003f06270 */
[----:B------:R-:W-:Y:S05]  /*07d0*/  @!P0 BRA `(.L_x_7) ;  /* 0xfffffff800a88947 */ /* 0x000fea000383ffff */
.L_x_2:
[----:B------:R-:W-:Y:S05]  /*07e0*/  BSYNC B0 ;  /* 0x0000000000007941 */ /* 0x000fea0003800000 */
.L_x_1:
[----:B------:R-:W1:Y:S01]  /*07f0*/  LDC.64 R12, c[0x0][0x380] ;  /* 0x0000e000ff0c7b82 */ /* 0x000e620000000a00 */
[----:B------:R-:W2:Y:S02]  /*0800*/  LDCU UR4, c[0x0][0x370] ;  /* 0x00006e00ff0477ac */ /* 0x000ea40008000800 */
[----:B--2---:R-:W-:Y:S02]  /*0810*/  IMAD R15, R5, UR4, RZ ;  /* 0x00000004050f7c24 */ /* 0x004fe4000f8e02ff */
[----:B-1----:R-:W-:-:S04]  /*0820*/  IMAD.WIDE R12, R4, 0x8, R12 ;  /* 0x00000008040c7825 */ /* 0x002fc800078e020c */
[----:B------:R-:W-:Y:S01]  /*0830*/  IMAD R4, R15, 0x3, R4 ;  /* 0x000000030f047824 */ /* 0x000fe200078e0204 */
[----:B------:R1:W-:Y:S04]  /*0840*/  REDG.E.ADD.F64.RN.STRONG.GPU desc[UR6][R12.64], R6 ;  /* 0x000000060c0079a6 */ /* 0x0003e8000c12ff06 */
[----:B------:R-:W-:Y:S01]  /*0850*/  ISETP.GE.AND P0, PT, R4, R3, PT ;  /* 0x000000030400720c */ /* 0x000fe20003f06270 */
[----:B------:R1:W-:Y:S04]  /*0860*/  REDG.E.ADD.F64.RN.STRONG.GPU desc[UR6][R12.64+0x8], R8 ;  /* 0x000008080c0079a6 */ /* 0x0003e8000c12ff06 */
[----:B------:R1:W-:Y:S08]  /*0870*/  REDG.E.ADD.F64.RN.STRONG.GPU desc[UR6][R12.64+0x10], R10 ;  /* 0x0000100a0c0079a6 */ /* 0x0003f0000c12ff06 */
[----:B------:R-:W-:Y:S05]  /*0880*/  @!P0 BRA `(.L_x_8) ;  /* 0xfffffff800388947 */ /* 0x000fea000383ffff */
.L_x_0:
[----:B-1----:R-:W1:Y:S01]  /*0890*/  S2R R11, SR_TID.X ;  /* 0x00000000000b7919 */ /* 0x002e620000002100 */
[----:B------:R-:W-:Y:S01]  /*08a0*/  ISETP.GE.U32.AND P0, PT, R5, 0x42, PT ;  /* 0x000000420500780c */ /* 0x000fe20003f06070 */
[----:B------:R-:W-:Y:S05]  /*08b0*/  WARPSYNC.ALL ;  /* 0x0000000000007948 */ /* 0x000fea0003800000 */
[----:B------:R-:W-:Y:S07]  /*08c0*/  BAR.SYNC.DEFER_BLOCKING 0x0 ;  /* 0x0000000000007b1d */ /* 0x000fee0000010000 */
[----:B------:R-:W-:Y:S05]  /*08d0*/  @!P0 BRA `(.L_x_9) ;  /* 0x00000000004c8947 */ /* 0x000fea0003800000 */
.L_x_12:
[----:B------:R-:W-:Y:S01]  /*08e0*/  SHF.R.U32.HI R10, RZ, 0x1, R5 ;  /* 0x00000001ff0a7819 */ /* 0x000fe20000011605 */
[----:B------:R-:W-:Y:S03]  /*08f0*/  BSSY.RECONVERGENT B0, `(.L_x_10) ;  /* 0x000000d000007945 */ /* 0x000fe60003800200 */
[----:B-1----:R-:W-:-:S13]  /*0900*/  ISETP.GE.U32.AND P0, PT, R11, R10, PT ;  /* 0x0000000a0b00720c */ /* 0x002fda0003f06070 */
[----:B------:R-:W-:Y:S05]  /*0910*/  @P0 BRA `(.L_x_11) ;  /* 0x0000000000280947 */ /* 0x000fea0003800000 */
[C---:B------:R-:W-:Y:S01]  /*0920*/  IMAD R0, R10.reuse, 0x8, R41 ;  /* 0x000000080a007824 */ /* 0x040fe200078e0229 */
[----:B------:R-:W-:Y:S01]  /*0930*/  LDS.64 R6, [R41] ;  /* 0x0000000029067984 */ /* 0x000fe20000000a00 */
[----:B------:R-:W-:-:S03]  /*0940*/  IMAD R4, R10, 0x8, R40 ;  /* 0x000000080a047824 */ /* 0x000fc600078e0228 */
[----:B------:R-:W1:Y:S02]  /*0950*/  LDS.64 R2, [R0] ;  /* 0x0000000000027984 */ /* 0x000e640000000a00 */
[----:B-1----:R-:W-:-:S07]  /*0960*/  DADD R2, R2, R6 ;  /* 0x0000000002027229 */ /* 0x002fce0000000006 */
[----:B------:R-:W-:Y:S04]  /*0970*/  STS.64 [R41], R2 ;  /* 0x0000000229007388 */ /* 0x000fe80000000a00 */
[----:B------:R-:W-:Y:S04]  /*0980*/  LDS.64 R6, [R4] ;  /* 0x0000000004067984 */ /* 0x000fe80000000a00 */
[----:B------:R-:W1:Y:S02]  /*0990*/  LDS.64 R8, [R40] ;  /* 0x0000000028087984 */ /* 0x000e640000000a00 */
[----:B-1----:R-:W-:-:S07]  /*09a0*/  DADD R6, R6, R8 ;  /* 0x0000000006067229 */ /* 0x002fce0000000008 */
[----:B------:R1:W-:Y:S04]  /*09b0*/  STS.64 [R40], R6 ;  /* 0x0000000628007388 */ /* 0x0003e80000000a00 */
.L_x_11:
[----:B------:R-:W-:Y:S05]  /*09c0*/  BSYNC.RECONVERGENT B0 ;  /* 0x0000000000007941 */ /* 0x000fea0003800200 */
.L_x_10:
[----:B------:R-:W-:Y:S01]  /*09d0*/  BAR.SYNC.DEFER_BLOCKING 0x0 ;  /* 0x0000000000007b1d */ /* 0x000fe20000010000 */
[----:B------:R-:W-:Y:S01]  /*09e0*/  ISETP.GT.U32.AND P0, PT, R5, 0x83, PT ;  /* 0x000000830500780c */ /* 0x000fe20003f04070 */
[----:B------:R-:W-:-:S12]  /*09f0*/  IMAD.MOV.U32 R5, RZ, RZ, R10 ;  /* 0x000000ffff057224 */ /* 0x000fd800078e000a */
[----:B------:R-:W-:Y:S05]  /*0a00*/  @P0 BRA `(.L_x_12) ;  /* 0xfffffffc00b40947 */ /* 0x000fea000383ffff */
.L_x_9:
[C---:B-1----:R-:W-:Y:S01]  /*0a10*/  ISETP.GT.U32.AND P0, PT, R11.reuse, 0x1f, PT ;  /* 0x0000001f0b00780c */ /* 0x042fe20003f04070 */
[----:B------:R-:W-:Y:S01]  /*0a20*/  BSSY.RECONVERGENT B0, `(.L_x_13) ;  /* 0x0000033000007945 */ /* 0x000fe20003800200 */
[----:B------:R-:W-:-:S11]  /*0a30*/  ISETP.NE.AND P1, PT, R11, RZ, PT ;  /* 0x000000ff0b00720c */ /* 0x000fd60003f25270 */
[----:B------:R-:W-:Y:S05]  /*0a40*/  @P0 BRA `(.L_x_14) ;  /* 0x0000000000c00947 */ /* 0x000fea0003800000 */
[----:B------:R-:W-:Y:S04]  /*0a50*/  LDS.64 R2, [R41+0x100] ;  /* 0x0001000029027984 */ /* 0x000fe80000000a00 */
[----:B------:R-:W1:Y:S02]  /*0a60*/  LDS.64 R4, [R41] ;  /* 0x0000000029047984 */ /* 0x000e640000000a00 */
[----:B-1----:R-:W-:-:S07]  /*0a70*/  DADD R2, R2, R4 ;  /* 0x0000000002027229 */ /* 0x002fce0000000004 */
[----:B------:R-:W-:Y:S04]  /*0a80*/  STS.64 [R41], R2 ;  /* 0x0000000229007388 */ /* 0x000fe80000000a00 */
        /* <DEDUP_REMOVED lines=43> */
[----:B------:R1:W-:Y:S04]  /*0d40*/  STS.64 [R40], R8 ;  /* 0x0000000828007388 */ /* 0x0003e80000000a00 */
.L_x_14:
[----:B------:R-:W-:Y:S05]  /*0d50*/  BSYNC.RECONVERGENT B0 ;  /* 0x0000000000007941 */ /* 0x000fea0003800200 */
.L_x_13:
[----:B------:R-:W-:Y:S06]  /*0d60*/  BAR.SYNC.DEFER_BLOCKING 0x0 ;  /* 0x0000000000007b1d */ /* 0x000fec0000010000 */
[----:B------:R-:W-:Y:S05]  /*0d70*/  @P1 EXIT ;  /* 0x000000000000194d */ /* 0x000fea0003800000 */
[----:B------:R-:W2:Y:S01]  /*0d80*/  S2UR UR5, SR_CgaCtaId ;  /* 0x00000000000579c3 */ /* 0x000ea20000008800 */
[----:B------:R-:W-:-:S07]  /*0d90*/  UMOV UR4, 0x400 ;  /* 0x0000040000047882 */ /* 0x000fce0000000000 */
[----:B------:R-:W3:Y:S08]  /*0da0*/  LDC.64 R4, c[0x0][0x390] ;  /* 0x0000e400ff047b82 */ /* 0x000ef00000000a00 */
[----:B-1----:R-:W1:Y:S01]  /*0db0*/  LDC.64 R8, c[0x0][0x398] ;  /* 0x0000e600ff087b82 */ /* 0x002e620000000a00 */
[----:B--2---:R-:W-:Y:S01]  /*0dc0*/  ULEA UR4, UR5, UR4, 0x18 ;  /* 0x0000000405047291 */ /* 0x004fe2000f8ec0ff */
[----:B---3--:R-:W-:-:S08]  /*0dd0*/  IMAD.WIDE.U32 R4, R44, 0x8, R4 ;  /* 0x000000082c047825 */ /* 0x008fd000078e0004 */
[----:B------:R-:W2:Y:S04]  /*0de0*/  LDS.64 R2, [UR4] ;  /* 0x00000004ff027984 */ /* 0x000ea80008000a00 */
[----:B------:R-:W3:Y:S01]  /*0df0*/  LDS.64 R6, [UR4+0x2000] ;  /* 0x00200004ff067984 */ /* 0x000ee20008000a00 */
[----:B-1----:R-:W-:-:S03]  /*0e00*/  IMAD.WIDE.U32 R44, R44, 0x8, R8 ;  /* 0x000000082c2c7825 */ /* 0x002fc600078e0008 */
[----:B--2---:R-:W-:Y:S04]  /*0e10*/  STG.E.64 desc[UR6][R4.64], R2 ;  /* 0x0000000204007986 */ /* 0x004fe8000c101b06 */
[----:B---3--:R-:W-:Y:S01]  /*0e20*/  STG.E.64 desc[UR6][R44.64], R6 ;  /* 0x000000062c007986 */ /* 0x008fe2000c101b06 */
[----:B------:R-:W-:Y:S05]  /*0e30*/  EXIT ;  /* 0x000000000000794d */ /* 0x000fea0003800000 */
        .weak           $__internal_0_$__cuda_sm20_dblrcp_rn_slowpath_v3
        .type           $__internal_0_$__cuda_sm20_dblrcp_rn_slowpath_v3,@function
        .size           $__internal_0_$__cuda_sm20_dblrcp_rn_slowpath_v3,(.L_x_20 - $__internal_0_$__cuda_sm20_dblrcp_rn_slowpath_v3)
$__internal_0_$__cuda_sm20_dblrcp_rn_slowpath_v3:
[----:B------:R-:W-:Y:S01]  /*0e40*/  DSETP.GTU.AND P0, PT, |R18|, +INF , PT ;  /* 0x7ff000001200742a */ /* 0x000fe20003f0c200 */
[----:B------:R-:W-:-:S13]  /*0e50*/  BSSY.RECONVERGENT B3, `(.L_x_15) ;  /* 0x0000023000037945 */ /* 0x000fda0003800200 */
[----:B------:R-:W-:Y:S05]  /*0e60*/  @P0 BRA `(.L_x_16) ;  /* 0x00000000007c0947 */ /* 0x000fea0003800000 */
[----:B------:R-:W-:-:S05]  /*0e70*/  LOP3.LUT R25, R19, 0x7fffffff, RZ, 0xc0, !PT ;  /* 0x7fffffff13197812 */ /* 0x000fca00078ec0ff */
[----:B------:R-:W-:-:S05]  /*0e80*/  VIADD R20, R25, 0xffffffff ;  /* 0xffffffff19147836 */ /* 0x000fca0000000000 */
[----:B------:R-:W-:-:S13]  /*0e90*/  ISETP.GE.U32.AND P0, PT, R20, 0x7fefffff, PT ;  /* 0x7fefffff1400780c */ /* 0x000fda0003f06070 */
[----:B------:R-:W-:Y:S01]  /*0ea0*/  @P0 LOP3.LUT R21, R19, 0x7ff00000, RZ, 0x3c, !PT ;  /* 0x7ff0000013150812 */ /* 0x000fe200078e3cff */
[----:B------:R-:W-:Y:S01]  /*0eb0*/  @P0 IMAD.MOV.U32 R20, RZ, RZ, RZ ;  /* 0x000000ffff140224 */ /* 0x000fe200078e00ff */
[----:B------:R-:W-:Y:S06]  /*0ec0*/  @P0 BRA `(.L_x_17) ;  /* 0x00000000006c0947 */ /* 0x000fec0003800000 */
[----:B------:R-:W-:-:S13]  /*0ed0*/  ISETP.GE.U32.AND P0, PT, R25, 0x1000001, PT ;  /* 0x010000011900780c */ /* 0x000fda0003f06070 */
[----:B------:R-:W-:Y:S05]  /*0ee0*/  @!P0 BRA `(.L_x_18) ;  /* 0x0000000000348947 */ /* 0x000fea0003800000 */
[----:B------:R-:W-:Y:S02]  /*0ef0*/  VIADD R21, R19, 0xc0200000 ;  /* 0xc020000013157836 */ /* 0x000fe40000000000 */
[----:B------:R-:W-:Y:S02]  /*0f00*/  IMAD.MOV.U32 R20, RZ, RZ, R18 ;  /* 0x000000ffff147224 */ /* 0x000fe400078e0012 */
[----:B------:R-:W0:Y:S04]  /*0f10*/  MUFU.RCP64H R25, R21 ;  /* 0x0000001500197308 */ /* 0x000e280000001800 */
[----:B0-----:R-:W-:-:S08]  /*0f20*/  DFMA R26, -R20, R24, 1 ;  /* 0x3ff00000141a742b */ /* 0x001fd00000000118 */
[----:B------:R-:W-:-:S08]  /*0f30*/  DFMA R26, R26, R26, R26 ;  /* 0x0000001a1a1a722b */ /* 0x000fd0000000001a */
[----:B------:R-:W-:-:S08]  /*0f40*/  DFMA R26, R24, R26, R24 ;  /* 0x0000001a181a722b */ /* 0x000fd00000000018 */
[----:B------:R-:W-:-:S08]  /*0f50*/  DFMA R24, -R20, R26, 1 ;  /* 0x3ff000001418742b */ /* 0x000fd0000000011a */
[----:B------:R-:W-:-:S08]  /*0f60*/  DFMA R24, R26, R24, R26 ;  /* 0x000000181a18722b */ /* 0x000fd0000000001a */
[----:B------:R-:W-:-:S08]  /*0f70*/  DMUL R24, R24, 2.2250738585072013831e-308 ;  /* 0x0010000018187828 */ /* 0x000fd00000000000 */
[----:B------:R-:W-:-:S08]  /*0f80*/  DFMA R26, -R18, R24, 1 ;  /* 0x3ff00000121a742b */ /* 0x000fd00000000118 */
[----:B------:R-:W-:-:S08]  /*0f90*/  DFMA R26, R26, R26, R26 ;  /* 0x0000001a1a1a722b */ /* 0x000fd0000000001a */
[----:B------:R-:W-:Y:S01]  /*0fa0*/  DFMA R20, R24, R26, R24 ;  /* 0x0000001a1814722b */ /* 0x000fe20000000018 */
[----:B------:R-:W-:Y:S10]  /*0fb0*/  BRA `(.L_x_17) ;  /* 0x0000000000307947 */ /* 0x000ff40003800000 */
.L_x_18:
[----:B------:R-:W-:Y:S01]  /*0fc0*/  DMUL R26, R18, 8.11296384146066816958e+31 ;  /* 0x46900000121a7828 */ /* 0x000fe20000000000 */
[----:B------:R-:W-:-:S05]  /*0fd0*/  IMAD.MOV.U32 R20, RZ, RZ, R24 ;  /* 0x000000ffff147224 */ /* 0x000fca00078e0018 */
[----:B------:R-:W0:Y:S02]  /*0fe0*/  MUFU.RCP64H R21, R27 ;  /* 0x0000001b00157308 */ /* 0x000e240000001800 */
[----:B0-----:R-:W-:-:S08]  /*0ff0*/  DFMA R24, -R26, R20, 1 ;  /* 0x3ff000001a18742b */ /* 0x001fd00000000114 */
[----:B------:R-:W-:-:S08]  /*1000*/  DFMA R24, R24, R24, R24 ;  /* 0x000000181818722b */ /* 0x000fd00000000018 */
[----:B------:R-:W-:-:S08]  /*1010*/  DFMA R24, R20, R24, R20 ;  /* 0x000000181418722b */ /* 0x000fd00000000014 */
[----:B------:R-:W-:-:S08]  /*1020*/  DFMA R20, -R26, R24, 1 ;  /* 0x3ff000001a14742b */ /* 0x000fd00000000118 */
[----:B------:R-:W-:-:S08]  /*1030*/  DFMA R20, R24, R20, R24 ;  /* 0x000000141814722b */ /* 0x000fd00000000018 */
[----:B------:R-:W-:Y:S01]  /*1040*/  DMUL R20, R20, 8.11296384146066816958e+31 ;  /* 0x4690000014147828 */ /* 0x000fe20000000000 */
[----:B------:R-:W-:Y:S10]  /*1050*/  BRA `(.L_x_17) ;  /* 0x0000000000087947 */ /* 0x000ff40003800000 */
.L_x_16:
[----:B------:R-:W-:Y:S01]  /*1060*/  LOP3.LUT R21, R19, 0x80000, RZ, 0xfc, !PT ;  /* 0x0008000013157812 */ /* 0x000fe200078efcff */
[----:B------:R-:W-:-:S07]  /*1070*/  IMAD.MOV.U32 R20, RZ, RZ, R18 ;  /* 0x000000ffff147224 */ /* 0x000fce00078e0012 */
.L_x_17:
[----:B------:R-:W-:Y:S05]  /*1080*/  BSYNC.RECONVERGENT B3 ;  /* 0x0000000000037941 */ /* 0x000fea0003800200 */
.L_x_15:
[----:B------:R-:W-:-:S04]  /*1090*/  IMAD.MOV.U32 R29, RZ, RZ, 0x0 ;  /* 0x00000000ff1d7424 */ /* 0x000fc800078e00ff */
[----:B------:R-:W-:Y:S05]  /*10a0*/  RET.REL.NODEC R28 `(_Z6forcesPdS_S_S_) ;  /* 0xffffffec1cd47950 */ /* 0x000fea0003c3ffff */
.L_x_19:
[----:B------:R-:W-:-:S00]  /*10b0*/  BRA `(.L_x_19) ;  /* 0xfffffffc00fc7947 */ /* 0x000fc0000383ffff */
[----:B------:R-:W-:-:S00]  /*10c0*/  NOP ;  /* 0x0000000000007918 */ /* 0x000fc00000000000 */
        /* <DEDUP_REMOVED lines=11> */
.L_x_20:


//--------------------- .nv.shared._Z6forcesPdS_S_S_ --------------------------
	.section	.nv.shared._Z6forcesPdS_S_S_,"aw",@nobits
	.sectionflags	@""
	.align	8
.nv.shared._Z6forcesPdS_S_S_:
	.zero		17408


//--------------------- .nv.shared.reserved.0     --------------------------
	.section	.nv.shared.reserved.0,"aw",@nobits
	.weak		__nv_reservedSMEM_offset_0_alias
	.size		__nv_reservedSMEM_offset_0_alias, 0, 64
	.other		__nv_reservedSMEM_offset_0_alias,@"STO_CUDA_RESERVED_SHARED STV_DEFAULT"
__nv_reservedSMEM_offset_0_alias:
	.zero		0
	.zero		64


//--------------------- .nv.constant0._Z6forcesPdS_S_S_ --------------------------
	.section	.nv.constant0._Z6forcesPdS_S_S_,"a",@progbits
	.sectionflags	@""
	.align	4
.nv.constant0._Z6forcesPdS_S_S_:
	.zero		928


//--------------------- SYMBOLS --------------------------

	.type		.nv.reservedSmem.offset0,@object
	.size		.nv.reservedSmem.offset0,0x4
	.type		.nv.reservedSmem.cap,@object
	.size		.nv.reservedSmem.cap,0x4
